//
// Generated by NVIDIA NVVM Compiler
//
// Compiler Build ID: CL-36424714
// Cuda compilation tools, release 13.0, V13.0.88
// Based on NVVM 20.0.0
//

.version 9.0
.target sm_100
.address_size 64

	// .globl	_Z3addPfS_S_i

.visible .entry _Z3addPfS_S_i(
	.param .u64 .ptr .align 1 _Z3addPfS_S_i_param_0,
	.param .u64 .ptr .align 1 _Z3addPfS_S_i_param_1,
	.param .u64 .ptr .align 1 _Z3addPfS_S_i_param_2,
	.param .u32 _Z3addPfS_S_i_param_3
)
{
	.reg .pred 	%p<2>;
	.reg .b32 	%r<6>;
	.reg .b32 	%f<4>;
	.reg .b64 	%rd<11>;

	ld.param.u64 	%rd1, [_Z3addPfS_S_i_param_0];
	ld.param.u64 	%rd2, [_Z3addPfS_S_i_param_1];
	ld.param.u64 	%rd3, [_Z3addPfS_S_i_param_2];
	ld.param.u32 	%r2, [_Z3addPfS_S_i_param_3];
	mov.u32 	%r3, %ctaid.x;
	mov.u32 	%r4, %ntid.x;
	mov.u32 	%r5, %tid.x;
	mad.lo.s32 	%r1, %r3, %r4, %r5;
	setp.ge.s32 	%p1, %r1, %r2;
	@%p1 bra 	$L__BB0_2;
	cvta.to.global.u64 	%rd4, %rd1;
	cvta.to.global.u64 	%rd5, %rd2;
	cvta.to.global.u64 	%rd6, %rd3;
	mul.wide.s32 	%rd7, %r1, 4;
	add.s64 	%rd8, %rd4, %rd7;
	ld.global.f32 	%f1, [%rd8];
	add.s64 	%rd9, %rd5, %rd7;
	ld.global.f32 	%f2, [%rd9];
	add.f32 	%f3, %f1, %f2;
	add.s64 	%rd10, %rd6, %rd7;
	st.global.f32 	[%rd10], %f3;
$L__BB0_2:
	ret;

}


// ===== COMPILED SASS (sm_100) =====

	.target	sm_100

	.elftype	@"ET_EXEC"


//--------------------- .note.nv.tkinfo           --------------------------
	.section	.note.nv.tkinfo,"",@"SHT_NOTE"
	.sectionflags	@"SHF_NOTE_NV_TKINFO"
	.tkinfo
        /*0018*/ 	.word	0x00000002
        /*0030*/ 	.string	""
        /*0030*/ 	.string	"ptxas"
        /*0030*/ 	.string	"Cuda compilation tools, release 13.0, V13.0.88"
        /*0030*/ 	.string	"Build cuda_13.0.r13.0/compiler.36424714_0"
        /*0030*/ 	.string	"-arch sm_100 -m 64 "



//--------------------- .note.nv.cuinfo           --------------------------
	.section	.note.nv.cuinfo,"",@"SHT_NOTE"
	.sectionflags	@"SHF_NOTE_NV_CUINFO"
        /*0018*/ 	.short	0x0002
        /*001a*/ 	.short	0x0064
        /*001c*/ 	.short	0x0082
	.zero		2


//--------------------- .nv.info                  --------------------------
	.section	.nv.info,"",@"SHT_CUDA_INFO"
	.align	4


	//----- nvinfo : EIATTR_REGCOUNT
	.align		4
        /*0000*/ 	.byte	0x04, 0x2f
        /*0002*/ 	.short	(.L_1 - .L_0)
	.align		4
.L_0:
        /*0004*/ 	.word	index@(_Z3addPfS_S_i)
        /*0008*/ 	.word	0x0000000c


	//----- nvinfo : EIATTR_FRAME_SIZE
	.align		4
.L_1:
        /*000c*/ 	.byte	0x04, 0x11
        /*000e*/ 	.short	(.L_3 - .L_2)
	.align		4
.L_2:
        /*0010*/ 	.word	index@(_Z3addPfS_S_i)
        /*0014*/ 	.word	0x00000000


	//----- nvinfo : EIATTR_MIN_STACK_SIZE
	.align		4
.L_3:
        /*0018*/ 	.byte	0x04, 0x12
        /*001a*/ 	.short	(.L_5 - .L_4)
	.align		4
.L_4:
        /*001c*/ 	.word	index@(_Z3addPfS_S_i)
        /*0020*/ 	.word	0x00000000
.L_5:


//--------------------- .nv.compat                --------------------------
	.section	.nv.compat,"",@"SHT_CUDA_COMPAT_INFO"
	.align	4
        /*0000*/ 	.byte	0x02, 0x09, 0x00, 0x00, 0x02, 0x02, 0x01, 0x00, 0x02, 0x05, 0x05, 0x00, 0x03, 0x07, 0x01, 0x01
        /*0010*/ 	.byte	0x02, 0x03, 0x00, 0x00, 0x02, 0x06, 0x01, 0x00, 0x04, 0x0b, 0x08, 0x00, 0x09, 0x00, 0x00, 0x00
        /*0020*/ 	.byte	0x00, 0x00, 0x00, 0x00


//--------------------- .nv.info._Z3addPfS_S_i    --------------------------
	.section	.nv.info._Z3addPfS_S_i,"",@"SHT_CUDA_INFO"
	.sectionflags	@""
	.align	4


	//----- nvinfo : EIATTR_CUDA_API_VERSION
	.align		4
        /*0000*/ 	.byte	0x04, 0x37
        /*0002*/ 	.short	(.L_7 - .L_6)
.L_6:
        /*0004*/ 	.word	0x00000082


	//----- nvinfo : EIATTR_KPARAM_INFO
	.align		4
.L_7:
        /*0008*/ 	.byte	0x04, 0x17
        /*000a*/ 	.short	(.L_9 - .L_8)
.L_8:
        /*000c*/ 	.word	0x00000000
        /*0010*/ 	.short	0x0003
        /*0012*/ 	.short	0x0018
        /*0014*/ 	.byte	0x00, 0xf0, 0x11, 0x00


	//----- nvinfo : EIATTR_KPARAM_INFO
	.align		4
.L_9:
        /*0018*/ 	.byte	0x04, 0x17
        /*001a*/ 	.short	(.L_11 - .L_10)
.L_10:
        /*001c*/ 	.word	0x00000000
        /*0020*/ 	.short	0x0002
        /*0022*/ 	.short	0x0010
        /*0024*/ 	.byte	0x00, 0xf5, 0x21, 0x00


	//----- nvinfo : EIATTR_KPARAM_INFO
	.align		4
.L_11:
        /*0028*/ 	.byte	0x04, 0x17
        /*002a*/ 	.short	(.L_13 - .L_12)
.L_12:
        /*002c*/ 	.word	0x00000000
        /*0030*/ 	.short	0x0001
        /*0032*/ 	.short	0x0008
        /*0034*/ 	.byte	0x00, 0xf5, 0x21, 0x00


	//----- nvinfo : EIATTR_KPARAM_INFO
	.align		4
.L_13:
        /*0038*/ 	.byte	0x04, 0x17
        /*003a*/ 	.short	(.L_15 - .L_14)
.L_14:
        /*003c*/ 	.word	0x00000000
        /*0040*/ 	.short	0x0000
        /*0042*/ 	.short	0x0000
        /*0044*/ 	.byte	0x00, 0xf5, 0x21, 0x00


	//----- nvinfo : EIATTR_SPARSE_MMA_MASK
	.align		4
.L_15:
        /*0048*/ 	.byte	0x03, 0x50
        /*004a*/ 	.short	0x0000


	//----- nvinfo : EIATTR_MAXREG_COUNT
	.align		4
        /*004c*/ 	.byte	0x03, 0x1b
        /*004e*/ 	.short	0x00ff


	//----- nvinfo : EIATTR_MERCURY_ISA_VERSION
	.align		4
        /*0050*/ 	.byte	0x03, 0x5f
        /*0052*/ 	.short	0x0101


	//----- nvinfo : EIATTR_VRC_CTA_INIT_COUNT
	.align		4
        /*0054*/ 	.byte	0x02, 0x4a
	.zero		1
	.zero		1


	//----- nvinfo : EIATTR_EXIT_INSTR_OFFSETS
	.align		4
        /*0058*/ 	.byte	0x04, 0x1c
        /*005a*/ 	.short	(.L_17 - .L_16)


	//   ....[0]....
.L_16:
        /*005c*/ 	.word	0x00000070


	//   ....[1]....
        /*0060*/ 	.word	0x00000130


	//----- nvinfo : EIATTR_CBANK_PARAM_SIZE
	.align		4
.L_17:
        /*0064*/ 	.byte	0x03, 0x19
        /*0066*/ 	.short	0x001c


	//----- nvinfo : EIATTR_PARAM_CBANK
	.align		4
        /*0068*/ 	.byte	0x04, 0x0a
        /*006a*/ 	.short	(.L_19 - .L_18)
	.align		4
.L_18:
        /*006c*/ 	.word	index@(.nv.constant0._Z3addPfS_S_i)
        /*0070*/ 	.short	0x0380
        /*0072*/ 	.short	0x001c


	//----- nvinfo : EIATTR_SW_WAR
	.align		4
.L_19:
        /*0074*/ 	.byte	0x04, 0x36
        /*0076*/ 	.short	(.L_21 - .L_20)
.L_20:
        /*0078*/ 	.word	0x00000008
.L_21:


//--------------------- .nv.callgraph             --------------------------
	.section	.nv.callgraph,"",@"SHT_CUDA_CALLGRAPH"
	.align	4
	.sectionentsize	8
	.align		4
        /*0000*/ 	.word	0x00000000
	.align		4
        /*0004*/ 	.word	0xffffffff
	.align		4
        /*0008*/ 	.word	0x00000000
	.align		4
        /*000c*/ 	.word	0xfffffffe
	.align		4
        /*0010*/ 	.word	0x00000000
	.align		4
        /*0014*/ 	.word	0xfffffffd
	.align		4
        /*0018*/ 	.word	0x00000000
	.align		4
        /*001c*/ 	.word	0xfffffffc


//--------------------- .text._Z3addPfS_S_i       --------------------------
	.section	.text._Z3addPfS_S_i,"ax",@progbits
	.align	128
        .global         _Z3addPfS_S_i
        .type           _Z3addPfS_S_i,@function
        .size           _Z3addPfS_S_i,(.L_x_1 - _Z3addPfS_S_i)
        .other          _Z3addPfS_S_i,@"STO_CUDA_ENTRY STV_DEFAULT"
_Z3addPfS_S_i:
.text._Z3addPfS_S_i:
[----:B------:R-:W-:Y:S01]  /*0000*/  LDC R1, c[0x0][0x37c] ;  /* 0x0000df00ff017b82 */ /* 0x000fe20000000800 */
[----:B------:R-:W0:Y:S07]  /*0010*/  S2R R0, SR_TID.X ;  /* 0x0000000000007919 */ /* 0x000e2e0000002100 */
[----:B------:R-:W0:Y:S01]  /*0020*/  S2UR UR4, SR_CTAID.X ;  /* 0x00000000000479c3 */ /* 0x000e220000002500 */
[----:B------:R-:W1:Y:S07]  /*0030*/  LDCU UR5, c[0x0][0x398] ;  /* 0x00007300ff0577ac */ /* 0x000e6e0008000800 */
[----:B------:R-:W0:Y:S02]  /*0040*/  LDC R9, c[0x0][0x360] ;  /* 0x0000d800ff097b82 */ /* 0x000e240000000800 */
[----:B0-----:R-:W-:-:S05]  /*0050*/  IMAD R9, R9, UR4, R0 ;  /* 0x0000000409097c24 */ /* 0x001fca000f8e0200 */
[----:B-1----:R-:W-:-:S13]  /*0060*/  ISETP.GE.AND P0, PT, R9, UR5, PT ;  /* 0x0000000509007c0c */ /* 0x002fda000bf06270 */
[----:B------:R-:W-:Y:S05]  /*0070*/  @P0 EXIT ;  /* 0x000000000000094d */ /* 0x000fea0003800000 */
[----:B------:R-:W0:Y:S01]  /*0080*/  LDC.64 R2, c[0x0][0x380] ;  /* 0x0000e000ff027b82 */ /* 0x000e220000000a00 */
[----:B------:R-:W1:Y:S07]  /*0090*/  LDCU.64 UR4, c[0x0][0x358] ;  /* 0x00006b00ff0477ac */ /* 0x000e6e0008000a00 */
[----:B------:R-:W2:Y:S08]  /*00a0*/  LDC.64 R4, c[0x0][0x388] ;  /* 0x0000e200ff047b82 */ /* 0x000eb00000000a00 */
[----:B------:R-:W3:Y:S01]  /*00b0*/  LDC.64 R6, c[0x0][0x390] ;  /* 0x0000e400ff067b82 */ /* 0x000ee20000000a00 */
[----:B0-----:R-:W-:-:S06]  /*00c0*/  IMAD.WIDE R2, R9, 0x4, R2 ;  /* 0x0000000409027825 */ /* 0x001fcc00078e0202 */
[----:B-1----:R-:W4:Y:S01]  /*00d0*/  LDG.E R2, desc[UR4][R2.64] ;  /* 0x0000000402027981 */ /* 0x002f22000c1e1900 */
[----:B--2---:R-:W-:-:S06]  /*00e0*/  IMAD.WIDE R4, R9, 0x4, R4 ;  /* 0x0000000409047825 */ /* 0x004fcc00078e0204 */
[----:B------:R-:W4:Y:S01]  /*00f0*/  LDG.E R5, desc[UR4][R4.64] ;  /* 0x0000000404057981 */ /* 0x000f22000c1e1900 */
[----:B---3--:R-:W-:-:S04]  /*0100*/  IMAD.WIDE R6, R9, 0x4, R6 ;  /* 0x0000000409067825 */ /* 0x008fc800078e0206 */
[----:B----4-:R-:W-:-:S05]  /*0110*/  FADD R9, R2, R5 ;  /* 0x0000000502097221 */ /* 0x010fca0000000000 */
[----:B------:R-:W-:Y:S01]  /*0120*/  STG.E desc[UR4][R6.64], R9 ;  /* 0x0000000906007986 */ /* 0x000fe2000c101904 */
[----:B------:R-:W-:Y:S05]  /*0130*/  EXIT ;  /* 0x000000000000794d */ /* 0x000fea0003800000 */
.L_x_0:
[----:B------:R-:W-:-:S00]  /*0140*/  BRA `(.L_x_0) ;  /* 0xfffffffc00fc7947 */ /* 0x000fc0000383ffff */
[----:B------:R-:W-:-:S00]  /*0150*/  NOP ;  /* 0x0000000000007918 */ /* 0x000fc00000000000 */
        /* <DEDUP_REMOVED lines=10> */
.L_x_1:


//--------------------- .nv.shared.reserved.0     --------------------------
	.section	.nv.shared.reserved.0,"aw",@nobits
	.weak		__nv_reservedSMEM_offset_0_alias
	.size		__nv_reservedSMEM_offset_0_alias, 0, 64
	.other		__nv_reservedSMEM_offset_0_alias,@"STO_CUDA_RESERVED_SHARED STV_DEFAULT"
__nv_reservedSMEM_offset_0_alias:
	.zero		0
	.zero		64


//--------------------- .nv.constant0._Z3addPfS_S_i --------------------------
	.section	.nv.constant0._Z3addPfS_S_i,"a",@progbits
	.sectionflags	@""
	.align	4
.nv.constant0._Z3addPfS_S_i:
	.zero		924


//--------------------- SYMBOLS --------------------------

	.type		.nv.reservedSmem.offset0,@object
	.size		.nv.reservedSmem.offset0,0x4
